//
// Generated by NVIDIA NVVM Compiler
//
// Compiler Build ID: CL-36424714
// Cuda compilation tools, release 13.0, V13.0.88
// Based on NVVM 20.0.0
//

.version 9.0
.target sm_100
.address_size 64

	// .globl	_Z16dotproductvectorPiS_S_i

.visible .entry _Z16dotproductvectorPiS_S_i(
	.param .u64 .ptr .align 1 _Z16dotproductvectorPiS_S_i_param_0,
	.param .u64 .ptr .align 1 _Z16dotproductvectorPiS_S_i_param_1,
	.param .u64 .ptr .align 1 _Z16dotproductvectorPiS_S_i_param_2,
	.param .u32 _Z16dotproductvectorPiS_S_i_param_3
)
{
	.reg .pred 	%p<2>;
	.reg .b32 	%r<9>;
	.reg .b64 	%rd<11>;

	ld.param.u64 	%rd1, [_Z16dotproductvectorPiS_S_i_param_0];
	ld.param.u64 	%rd2, [_Z16dotproductvectorPiS_S_i_param_1];
	ld.param.u64 	%rd3, [_Z16dotproductvectorPiS_S_i_param_2];
	ld.param.u32 	%r2, [_Z16dotproductvectorPiS_S_i_param_3];
	mov.u32 	%r3, %ctaid.x;
	mov.u32 	%r4, %ntid.x;
	mov.u32 	%r5, %tid.x;
	mad.lo.s32 	%r1, %r3, %r4, %r5;
	setp.ge.s32 	%p1, %r1, %r2;
	@%p1 bra 	$L__BB0_2;
	cvta.to.global.u64 	%rd4, %rd1;
	cvta.to.global.u64 	%rd5, %rd2;
	cvta.to.global.u64 	%rd6, %rd3;
	mul.wide.s32 	%rd7, %r1, 4;
	add.s64 	%rd8, %rd4, %rd7;
	add.s64 	%rd9, %rd5, %rd7;
	ld.global.u32 	%r6, [%rd8];
	ld.global.u32 	%r7, [%rd9];
	mul.lo.s32 	%r8, %r7, %r6;
	add.s64 	%rd10, %rd6, %rd7;
	st.global.u32 	[%rd10], %r8;
$L__BB0_2:
	ret;

}


// ===== COMPILED SASS (sm_100) =====

	.target	sm_100

	.elftype	@"ET_EXEC"


//--------------------- .note.nv.tkinfo           --------------------------
	.section	.note.nv.tkinfo,"",@"SHT_NOTE"
	.sectionflags	@"SHF_NOTE_NV_TKINFO"
	.tkinfo
        /*0018*/ 	.word	0x00000002
        /*0030*/ 	.string	""
        /*0030*/ 	.string	"ptxas"
        /*0030*/ 	.string	"Cuda compilation tools, release 13.0, V13.0.88"
        /*0030*/ 	.string	"Build cuda_13.0.r13.0/compiler.36424714_0"
        /*0030*/ 	.string	"-arch sm_100 -m 64 "



//--------------------- .note.nv.cuinfo           --------------------------
	.section	.note.nv.cuinfo,"",@"SHT_NOTE"
	.sectionflags	@"SHF_NOTE_NV_CUINFO"
        /*0018*/ 	.short	0x0002
        /*001a*/ 	.short	0x0064
        /*001c*/ 	.short	0x0082
	.zero		2


//--------------------- .nv.info                  --------------------------
	.section	.nv.info,"",@"SHT_CUDA_INFO"
	.align	4


	//----- nvinfo : EIATTR_REGCOUNT
	.align		4
        /*0000*/ 	.byte	0x04, 0x2f
        /*0002*/ 	.short	(.L_1 - .L_0)
	.align		4
.L_0:
        /*0004*/ 	.word	index@(_Z16dotproductvectorPiS_S_i)
        /*0008*/ 	.word	0x0000000c


	//----- nvinfo : EIATTR_FRAME_SIZE
	.align		4
.L_1:
        /*000c*/ 	.byte	0x04, 0x11
        /*000e*/ 	.short	(.L_3 - .L_2)
	.align		4
.L_2:
        /*0010*/ 	.word	index@(_Z16dotproductvectorPiS_S_i)
        /*0014*/ 	.word	0x00000000


	//----- nvinfo : EIATTR_MIN_STACK_SIZE
	.align		4
.L_3:
        /*0018*/ 	.byte	0x04, 0x12
        /*001a*/ 	.short	(.L_5 - .L_4)
	.align		4
.L_4:
        /*001c*/ 	.word	index@(_Z16dotproductvectorPiS_S_i)
        /*0020*/ 	.word	0x00000000
.L_5:


//--------------------- .nv.compat                --------------------------
	.section	.nv.compat,"",@"SHT_CUDA_COMPAT_INFO"
	.align	4
        /*0000*/ 	.byte	0x02, 0x09, 0x00, 0x00, 0x02, 0x02, 0x01, 0x00, 0x02, 0x05, 0x05, 0x00, 0x03, 0x07, 0x01, 0x01
        /*0010*/ 	.byte	0x02, 0x03, 0x00, 0x00, 0x02, 0x06, 0x01, 0x00, 0x04, 0x0b, 0x08, 0x00, 0x09, 0x00, 0x00, 0x00
        /*0020*/ 	.byte	0x00, 0x00, 0x00, 0x00


//--------------------- .nv.info._Z16dotproductvectorPiS_S_i --------------------------
	.section	.nv.info._Z16dotproductvectorPiS_S_i,"",@"SHT_CUDA_INFO"
	.sectionflags	@""
	.align	4


	//----- nvinfo : EIATTR_CUDA_API_VERSION
	.align		4
        /*0000*/ 	.byte	0x04, 0x37
        /*0002*/ 	.short	(.L_7 - .L_6)
.L_6:
        /*0004*/ 	.word	0x00000082


	//----- nvinfo : EIATTR_KPARAM_INFO
	.align		4
.L_7:
        /*0008*/ 	.byte	0x04, 0x17
        /*000a*/ 	.short	(.L_9 - .L_8)
.L_8:
        /*000c*/ 	.word	0x00000000
        /*0010*/ 	.short	0x0003
        /*0012*/ 	.short	0x0018
        /*0014*/ 	.byte	0x00, 0xf0, 0x11, 0x00


	//----- nvinfo : EIATTR_KPARAM_INFO
	.align		4
.L_9:
        /*0018*/ 	.byte	0x04, 0x17
        /*001a*/ 	.short	(.L_11 - .L_10)
.L_10:
        /*001c*/ 	.word	0x00000000
        /*0020*/ 	.short	0x0002
        /*0022*/ 	.short	0x0010
        /*0024*/ 	.byte	0x00, 0xf5, 0x21, 0x00


	//----- nvinfo : EIATTR_KPARAM_INFO
	.align		4
.L_11:
        /*0028*/ 	.byte	0x04, 0x17
        /*002a*/ 	.short	(.L_13 - .L_12)
.L_12:
        /*002c*/ 	.word	0x00000000
        /*0030*/ 	.short	0x0001
        /*0032*/ 	.short	0x0008
        /*0034*/ 	.byte	0x00, 0xf5, 0x21, 0x00


	//----- nvinfo : EIATTR_KPARAM_INFO
	.align		4
.L_13:
        /*0038*/ 	.byte	0x04, 0x17
        /*003a*/ 	.short	(.L_15 - .L_14)
.L_14:
        /*003c*/ 	.word	0x00000000
        /*0040*/ 	.short	0x0000
        /*0042*/ 	.short	0x0000
        /*0044*/ 	.byte	0x00, 0xf5, 0x21, 0x00


	//----- nvinfo : EIATTR_SPARSE_MMA_MASK
	.align		4
.L_15:
        /*0048*/ 	.byte	0x03, 0x50
        /*004a*/ 	.short	0x0000


	//----- nvinfo : EIATTR_MAXREG_COUNT
	.align		4
        /*004c*/ 	.byte	0x03, 0x1b
        /*004e*/ 	.short	0x00ff


	//----- nvinfo : EIATTR_MERCURY_ISA_VERSION
	.align		4
        /*0050*/ 	.byte	0x03, 0x5f
        /*0052*/ 	.short	0x0101


	//----- nvinfo : EIATTR_VRC_CTA_INIT_COUNT
	.align		4
        /*0054*/ 	.byte	0x02, 0x4a
	.zero		1
	.zero		1


	//----- nvinfo : EIATTR_EXIT_INSTR_OFFSETS
	.align		4
        /*0058*/ 	.byte	0x04, 0x1c
        /*005a*/ 	.short	(.L_17 - .L_16)


	//   ....[0]....
.L_16:
        /*005c*/ 	.word	0x00000070


	//   ....[1]....
        /*0060*/ 	.word	0x00000130


	//----- nvinfo : EIATTR_CBANK_PARAM_SIZE
	.align		4
.L_17:
        /*0064*/ 	.byte	0x03, 0x19
        /*0066*/ 	.short	0x001c


	//----- nvinfo : EIATTR_PARAM_CBANK
	.align		4
        /*0068*/ 	.byte	0x04, 0x0a
        /*006a*/ 	.short	(.L_19 - .L_18)
	.align		4
.L_18:
        /*006c*/ 	.word	index@(.nv.constant0._Z16dotproductvectorPiS_S_i)
        /*0070*/ 	.short	0x0380
        /*0072*/ 	.short	0x001c


	//----- nvinfo : EIATTR_SW_WAR
	.align		4
.L_19:
        /*0074*/ 	.byte	0x04, 0x36
        /*0076*/ 	.short	(.L_21 - .L_20)
.L_20:
        /*0078*/ 	.word	0x00000008
.L_21:


//--------------------- .nv.callgraph             --------------------------
	.section	.nv.callgraph,"",@"SHT_CUDA_CALLGRAPH"
	.align	4
	.sectionentsize	8
	.align		4
        /*0000*/ 	.word	0x00000000
	.align		4
        /*0004*/ 	.word	0xffffffff
	.align		4
        /*0008*/ 	.word	0x00000000
	.align		4
        /*000c*/ 	.word	0xfffffffe
	.align		4
        /*0010*/ 	.word	0x00000000
	.align		4
        /*0014*/ 	.word	0xfffffffd
	.align		4
        /*0018*/ 	.word	0x00000000
	.align		4
        /*001c*/ 	.word	0xfffffffc


//--------------------- .text._Z16dotproductvectorPiS_S_i --------------------------
	.section	.text._Z16dotproductvectorPiS_S_i,"ax",@progbits
	.align	128
        .global         _Z16dotproductvectorPiS_S_i
        .type           _Z16dotproductvectorPiS_S_i,@function
        .size           _Z16dotproductvectorPiS_S_i,(.L_x_1 - _Z16dotproductvectorPiS_S_i)
        .other          _Z16dotproductvectorPiS_S_i,@"STO_CUDA_ENTRY STV_DEFAULT"
_Z16dotproductvectorPiS_S_i:
.text._Z16dotproductvectorPiS_S_i:
[----:B------:R-:W-:Y:S01]  /*0000*/  LDC R1, c[0x0][0x37c] ;  /* 0x0000df00ff017b82 */ /* 0x000fe20000000800 */
[----:B------:R-:W0:Y:S07]  /*0010*/  S2R R0, SR_TID.X ;  /* 0x0000000000007919 */ /* 0x000e2e0000002100 */
[----:B------:R-:W0:Y:S01]  /*0020*/  S2UR UR4, SR_CTAID.X ;  /* 0x00000000000479c3 */ /* 0x000e220000002500 */
[----:B------:R-:W1:Y:S07]  /*0030*/  LDCU UR5, c[0x0][0x398] ;  /* 0x00007300ff0577ac */ /* 0x000e6e0008000800 */
[----:B------:R-:W0:Y:S02]  /*0040*/  LDC R9, c[0x0][0x360] ;  /* 0x0000d800ff097b82 */ /* 0x000e240000000800 */
[----:B0-----:R-:W-:-:S05]  /*0050*/  IMAD R9, R9, UR4, R0 ;  /* 0x0000000409097c24 */ /* 0x001fca000f8e0200 */
[----:B-1----:R-:W-:-:S13]  /*0060*/  ISETP.GE.AND P0, PT, R9, UR5, PT ;  /* 0x0000000509007c0c */ /* 0x002fda000bf06270 */
[----:B------:R-:W-:Y:S05]  /*0070*/  @P0 EXIT ;  /* 0x000000000000094d */ /* 0x000fea0003800000 */
[----:B------:R-:W0:Y:S01]  /*0080*/  LDC.64 R2, c[0x0][0x380] ;  /* 0x0000e000ff027b82 */ /* 0x000e220000000a00 */
[----:B------:R-:W1:Y:S07]  /*0090*/  LDCU.64 UR4, c[0x0][0x358] ;  /* 0x00006b00ff0477ac */ /* 0x000e6e0008000a00 */
[----:B------:R-:W2:Y:S08]  /*00a0*/  LDC.64 R4, c[0x0][0x388] ;  /* 0x0000e200ff047b82 */ /* 0x000eb00000000a00 */
[----:B------:R-:W3:Y:S01]  /*00b0*/  LDC.64 R6, c[0x0][0x390] ;  /* 0x0000e400ff067b82 */ /* 0x000ee20000000a00 */
[----:B0-----:R-:W-:-:S06]  /*00c0*/  IMAD.WIDE R2, R9, 0x4, R2 ;  /* 0x0000000409027825 */ /* 0x001fcc00078e0202 */
[----:B-1----:R-:W4:Y:S01]  /*00d0*/  LDG.E R2, desc[UR4][R2.64] ;  /* 0x0000000402027981 */ /* 0x002f22000c1e1900 */
[----:B--2---:R-:W-:-:S06]  /*00e0*/  IMAD.WIDE R4, R9, 0x4, R4 ;  /* 0x0000000409047825 */ /* 0x004fcc00078e0204 */
[----:B------:R-:W4:Y:S01]  /*00f0*/  LDG.E R5, desc[UR4][R4.64] ;  /* 0x0000000404057981 */ /* 0x000f22000c1e1900 */
[----:B---3--:R-:W-:-:S04]  /*0100*/  IMAD.WIDE R6, R9, 0x4, R6 ;  /* 0x0000000409067825 */ /* 0x008fc800078e0206 */
[----:B----4-:R-:W-:-:S05]  /*0110*/  IMAD R9, R2, R5, RZ ;  /* 0x0000000502097224 */ /* 0x010fca00078e02ff */
[----:B------:R-:W-:Y:S01]  /*0120*/  STG.E desc[UR4][R6.64], R9 ;  /* 0x0000000906007986 */ /* 0x000fe2000c101904 */
[----:B------:R-:W-:Y:S05]  /*0130*/  EXIT ;  /* 0x000000000000794d */ /* 0x000fea0003800000 */
.L_x_0:
[----:B------:R-:W-:-:S00]  /*0140*/  BRA `(.L_x_0) ;  /* 0xfffffffc00fc7947 */ /* 0x000fc0000383ffff */
[----:B------:R-:W-:-:S00]  /*0150*/  NOP ;  /* 0x0000000000007918 */ /* 0x000fc00000000000 */
        /* <DEDUP_REMOVED lines=10> */
.L_x_1:


//--------------------- .nv.shared.reserved.0     --------------------------
	.section	.nv.shared.reserved.0,"aw",@nobits
	.weak		__nv_reservedSMEM_offset_0_alias
	.size		__nv_reservedSMEM_offset_0_alias, 0, 64
	.other		__nv_reservedSMEM_offset_0_alias,@"STO_CUDA_RESERVED_SHARED STV_DEFAULT"
__nv_reservedSMEM_offset_0_alias:
	.zero		0
	.zero		64


//--------------------- .nv.constant0._Z16dotproductvectorPiS_S_i --------------------------
	.section	.nv.constant0._Z16dotproductvectorPiS_S_i,"a",@progbits
	.sectionflags	@""
	.align	4
.nv.constant0._Z16dotproductvectorPiS_S_i:
	.zero		924


//--------------------- SYMBOLS --------------------------

	.type		.nv.reservedSmem.offset0,@object
	.size		.nv.reservedSmem.offset0,0x4
